//
// Generated by NVIDIA NVVM Compiler
//
// Compiler Build ID: CL-36424714
// Cuda compilation tools, release 13.0, V13.0.88
// Based on NVVM 20.0.0
//

.version 9.0
.target sm_100
.address_size 64

	// .globl	_Z16shared_mem_sgemmILi32EEvPfS0_S0_iii
// _ZZ16shared_mem_sgemmILi32EEvPfS0_S0_iiiE2AS has been demoted
// _ZZ16shared_mem_sgemmILi32EEvPfS0_S0_iiiE2BS has been demoted

.visible .entry _Z16shared_mem_sgemmILi32EEvPfS0_S0_iii(
	.param .u64 .ptr .align 1 _Z16shared_mem_sgemmILi32EEvPfS0_S0_iii_param_0,
	.param .u64 .ptr .align 1 _Z16shared_mem_sgemmILi32EEvPfS0_S0_iii_param_1,
	.param .u64 .ptr .align 1 _Z16shared_mem_sgemmILi32EEvPfS0_S0_iii_param_2,
	.param .u32 _Z16shared_mem_sgemmILi32EEvPfS0_S0_iii_param_3,
	.param .u32 _Z16shared_mem_sgemmILi32EEvPfS0_S0_iii_param_4,
	.param .u32 _Z16shared_mem_sgemmILi32EEvPfS0_S0_iii_param_5
)
{
	.reg .pred 	%p<3>;
	.reg .b32 	%r<32>;
	.reg .b32 	%f<105>;
	.reg .b64 	%rd<26>;
	// demoted variable
	.shared .align 4 .b8 _ZZ16shared_mem_sgemmILi32EEvPfS0_S0_iiiE2AS[4096];
	// demoted variable
	.shared .align 4 .b8 _ZZ16shared_mem_sgemmILi32EEvPfS0_S0_iiiE2BS[4096];
	ld.param.u64 	%rd8, [_Z16shared_mem_sgemmILi32EEvPfS0_S0_iii_param_0];
	ld.param.u64 	%rd9, [_Z16shared_mem_sgemmILi32EEvPfS0_S0_iii_param_1];
	ld.param.u64 	%rd10, [_Z16shared_mem_sgemmILi32EEvPfS0_S0_iii_param_2];
	ld.param.u32 	%r12, [_Z16shared_mem_sgemmILi32EEvPfS0_S0_iii_param_4];
	ld.param.u32 	%r13, [_Z16shared_mem_sgemmILi32EEvPfS0_S0_iii_param_5];
	mov.u32 	%r14, %ctaid.x;
	mov.u32 	%r1, %ctaid.y;
	mov.u32 	%r2, %tid.x;
	and.b32  	%r3, %r2, 31;
	shr.u32 	%r4, %r2, 5;
	shl.b32 	%r5, %r14, 15;
	setp.lt.s32 	%p1, %r13, 1;
	mov.f32 	%f104, 0f00000000;
	@%p1 bra 	$L__BB0_3;
	shl.b32 	%r16, %r4, 10;
	or.b32  	%r17, %r16, %r3;
	and.b32  	%r18, %r2, 992;
	or.b32  	%r19, %r18, %r3;
	shl.b32 	%r20, %r19, 2;
	mov.u32 	%r21, _ZZ16shared_mem_sgemmILi32EEvPfS0_S0_iiiE2AS;
	add.s32 	%r6, %r21, %r20;
	mov.u32 	%r22, _ZZ16shared_mem_sgemmILi32EEvPfS0_S0_iiiE2BS;
	add.s32 	%r7, %r22, %r20;
	shl.b32 	%r23, %r12, 5;
	shl.b32 	%r24, %r2, 2;
	and.b32  	%r25, %r24, 3968;
	add.s32 	%r8, %r21, %r25;
	shl.b32 	%r26, %r3, 2;
	add.s32 	%r9, %r22, %r26;
	mul.wide.u32 	%rd11, %r5, 4;
	mul.wide.u32 	%rd12, %r17, 4;
	add.s64 	%rd13, %rd11, %rd12;
	cvta.to.global.u64 	%rd14, %rd8;
	add.s64 	%rd25, %rd14, %rd13;
	mul.wide.u32 	%rd15, %r1, 128;
	add.s64 	%rd16, %rd15, %rd12;
	cvta.to.global.u64 	%rd17, %rd9;
	add.s64 	%rd24, %rd17, %rd16;
	mul.wide.s32 	%rd3, %r23, 4;
	mov.f32 	%f104, 0f00000000;
	mov.b32 	%r31, 0;
$L__BB0_2:
	ld.global.f32 	%f6, [%rd25];
	st.shared.f32 	[%r6], %f6;
	ld.global.f32 	%f7, [%rd24];
	st.shared.f32 	[%r7], %f7;
	bar.sync 	0;
	ld.shared.f32 	%f8, [%r8];
	ld.shared.f32 	%f9, [%r9];
	fma.rn.f32 	%f10, %f8, %f9, %f104;
	ld.shared.f32 	%f11, [%r8+4];
	ld.shared.f32 	%f12, [%r9+128];
	fma.rn.f32 	%f13, %f11, %f12, %f10;
	ld.shared.f32 	%f14, [%r8+8];
	ld.shared.f32 	%f15, [%r9+256];
	fma.rn.f32 	%f16, %f14, %f15, %f13;
	ld.shared.f32 	%f17, [%r8+12];
	ld.shared.f32 	%f18, [%r9+384];
	fma.rn.f32 	%f19, %f17, %f18, %f16;
	ld.shared.f32 	%f20, [%r8+16];
	ld.shared.f32 	%f21, [%r9+512];
	fma.rn.f32 	%f22, %f20, %f21, %f19;
	ld.shared.f32 	%f23, [%r8+20];
	ld.shared.f32 	%f24, [%r9+640];
	fma.rn.f32 	%f25, %f23, %f24, %f22;
	ld.shared.f32 	%f26, [%r8+24];
	ld.shared.f32 	%f27, [%r9+768];
	fma.rn.f32 	%f28, %f26, %f27, %f25;
	ld.shared.f32 	%f29, [%r8+28];
	ld.shared.f32 	%f30, [%r9+896];
	fma.rn.f32 	%f31, %f29, %f30, %f28;
	ld.shared.f32 	%f32, [%r8+32];
	ld.shared.f32 	%f33, [%r9+1024];
	fma.rn.f32 	%f34, %f32, %f33, %f31;
	ld.shared.f32 	%f35, [%r8+36];
	ld.shared.f32 	%f36, [%r9+1152];
	fma.rn.f32 	%f37, %f35, %f36, %f34;
	ld.shared.f32 	%f38, [%r8+40];
	ld.shared.f32 	%f39, [%r9+1280];
	fma.rn.f32 	%f40, %f38, %f39, %f37;
	ld.shared.f32 	%f41, [%r8+44];
	ld.shared.f32 	%f42, [%r9+1408];
	fma.rn.f32 	%f43, %f41, %f42, %f40;
	ld.shared.f32 	%f44, [%r8+48];
	ld.shared.f32 	%f45, [%r9+1536];
	fma.rn.f32 	%f46, %f44, %f45, %f43;
	ld.shared.f32 	%f47, [%r8+52];
	ld.shared.f32 	%f48, [%r9+1664];
	fma.rn.f32 	%f49, %f47, %f48, %f46;
	ld.shared.f32 	%f50, [%r8+56];
	ld.shared.f32 	%f51, [%r9+1792];
	fma.rn.f32 	%f52, %f50, %f51, %f49;
	ld.shared.f32 	%f53, [%r8+60];
	ld.shared.f32 	%f54, [%r9+1920];
	fma.rn.f32 	%f55, %f53, %f54, %f52;
	ld.shared.f32 	%f56, [%r8+64];
	ld.shared.f32 	%f57, [%r9+2048];
	fma.rn.f32 	%f58, %f56, %f57, %f55;
	ld.shared.f32 	%f59, [%r8+68];
	ld.shared.f32 	%f60, [%r9+2176];
	fma.rn.f32 	%f61, %f59, %f60, %f58;
	ld.shared.f32 	%f62, [%r8+72];
	ld.shared.f32 	%f63, [%r9+2304];
	fma.rn.f32 	%f64, %f62, %f63, %f61;
	ld.shared.f32 	%f65, [%r8+76];
	ld.shared.f32 	%f66, [%r9+2432];
	fma.rn.f32 	%f67, %f65, %f66, %f64;
	ld.shared.f32 	%f68, [%r8+80];
	ld.shared.f32 	%f69, [%r9+2560];
	fma.rn.f32 	%f70, %f68, %f69, %f67;
	ld.shared.f32 	%f71, [%r8+84];
	ld.shared.f32 	%f72, [%r9+2688];
	fma.rn.f32 	%f73, %f71, %f72, %f70;
	ld.shared.f32 	%f74, [%r8+88];
	ld.shared.f32 	%f75, [%r9+2816];
	fma.rn.f32 	%f76, %f74, %f75, %f73;
	ld.shared.f32 	%f77, [%r8+92];
	ld.shared.f32 	%f78, [%r9+2944];
	fma.rn.f32 	%f79, %f77, %f78, %f76;
	ld.shared.f32 	%f80, [%r8+96];
	ld.shared.f32 	%f81, [%r9+3072];
	fma.rn.f32 	%f82, %f80, %f81, %f79;
	ld.shared.f32 	%f83, [%r8+100];
	ld.shared.f32 	%f84, [%r9+3200];
	fma.rn.f32 	%f85, %f83, %f84, %f82;
	ld.shared.f32 	%f86, [%r8+104];
	ld.shared.f32 	%f87, [%r9+3328];
	fma.rn.f32 	%f88, %f86, %f87, %f85;
	ld.shared.f32 	%f89, [%r8+108];
	ld.shared.f32 	%f90, [%r9+3456];
	fma.rn.f32 	%f91, %f89, %f90, %f88;
	ld.shared.f32 	%f92, [%r8+112];
	ld.shared.f32 	%f93, [%r9+3584];
	fma.rn.f32 	%f94, %f92, %f93, %f91;
	ld.shared.f32 	%f95, [%r8+116];
	ld.shared.f32 	%f96, [%r9+3712];
	fma.rn.f32 	%f97, %f95, %f96, %f94;
	ld.shared.f32 	%f98, [%r8+120];
	ld.shared.f32 	%f99, [%r9+3840];
	fma.rn.f32 	%f100, %f98, %f99, %f97;
	ld.shared.f32 	%f101, [%r8+124];
	ld.shared.f32 	%f102, [%r9+3968];
	fma.rn.f32 	%f104, %f101, %f102, %f100;
	bar.sync 	0;
	add.s32 	%r31, %r31, 32;
	add.s64 	%rd25, %rd25, 128;
	add.s64 	%rd24, %rd24, %rd3;
	setp.lt.s32 	%p2, %r31, %r13;
	@%p2 bra 	$L__BB0_2;
$L__BB0_3:
	cvta.to.global.u64 	%rd18, %rd10;
	shl.b32 	%r27, %r1, 5;
	add.s32 	%r28, %r5, %r27;
	cvt.u64.u32 	%rd19, %r28;
	shl.b32 	%r29, %r4, 10;
	or.b32  	%r30, %r29, %r3;
	cvt.u64.u32 	%rd20, %r30;
	add.s64 	%rd21, %rd20, %rd19;
	shl.b64 	%rd22, %rd21, 2;
	add.s64 	%rd23, %rd18, %rd22;
	st.global.f32 	[%rd23], %f104;
	ret;

}


// ===== COMPILED SASS (sm_100) =====

	.target	sm_100

	.elftype	@"ET_EXEC"


//--------------------- .note.nv.tkinfo           --------------------------
	.section	.note.nv.tkinfo,"",@"SHT_NOTE"
	.sectionflags	@"SHF_NOTE_NV_TKINFO"
	.tkinfo
        /*0018*/ 	.word	0x00000002
        /*0030*/ 	.string	""
        /*0030*/ 	.string	"ptxas"
        /*0030*/ 	.string	"Cuda compilation tools, release 13.0, V13.0.88"
        /*0030*/ 	.string	"Build cuda_13.0.r13.0/compiler.36424714_0"
        /*0030*/ 	.string	"-arch sm_100 -m 64 "



//--------------------- .note.nv.cuinfo           --------------------------
	.section	.note.nv.cuinfo,"",@"SHT_NOTE"
	.sectionflags	@"SHF_NOTE_NV_CUINFO"
        /*0018*/ 	.short	0x0002
        /*001a*/ 	.short	0x0064
        /*001c*/ 	.short	0x0082
	.zero		2


//--------------------- .nv.info                  --------------------------
	.section	.nv.info,"",@"SHT_CUDA_INFO"
	.align	4


	//----- nvinfo : EIATTR_REGCOUNT
	.align		4
        /*0000*/ 	.byte	0x04, 0x2f
        /*0002*/ 	.short	(.L_1 - .L_0)
	.align		4
.L_0:
        /*0004*/ 	.word	index@(_Z16shared_mem_sgemmILi32EEvPfS0_S0_iii)
        /*0008*/ 	.word	0x00000020


	//----- nvinfo : EIATTR_FRAME_SIZE
	.align		4
.L_1:
        /*000c*/ 	.byte	0x04, 0x11
        /*000e*/ 	.short	(.L_3 - .L_2)
	.align		4
.L_2:
        /*0010*/ 	.word	index@(_Z16shared_mem_sgemmILi32EEvPfS0_S0_iii)
        /*0014*/ 	.word	0x00000000


	//----- nvinfo : EIATTR_MIN_STACK_SIZE
	.align		4
.L_3:
        /*0018*/ 	.byte	0x04, 0x12
        /*001a*/ 	.short	(.L_5 - .L_4)
	.align		4
.L_4:
        /*001c*/ 	.word	index@(_Z16shared_mem_sgemmILi32EEvPfS0_S0_iii)
        /*0020*/ 	.word	0x00000000
.L_5:


//--------------------- .nv.compat                --------------------------
	.section	.nv.compat,"",@"SHT_CUDA_COMPAT_INFO"
	.align	4
        /*0000*/ 	.byte	0x02, 0x09, 0x00, 0x00, 0x02, 0x02, 0x01, 0x00, 0x02, 0x05, 0x05, 0x00, 0x03, 0x07, 0x01, 0x01
        /*0010*/ 	.byte	0x02, 0x03, 0x00, 0x00, 0x02, 0x06, 0x01, 0x00, 0x04, 0x0b, 0x08, 0x00, 0x09, 0x00, 0x00, 0x00
        /*0020*/ 	.byte	0x00, 0x00, 0x00, 0x00


//--------------------- .nv.info._Z16shared_mem_sgemmILi32EEvPfS0_S0_iii --------------------------
	.section	.nv.info._Z16shared_mem_sgemmILi32EEvPfS0_S0_iii,"",@"SHT_CUDA_INFO"
	.sectionflags	@""
	.align	4


	//----- nvinfo : EIATTR_CUDA_API_VERSION
	.align		4
        /*0000*/ 	.byte	0x04, 0x37
        /*0002*/ 	.short	(.L_7 - .L_6)
.L_6:
        /*0004*/ 	.word	0x00000082


	//----- nvinfo : EIATTR_KPARAM_INFO
	.align		4
.L_7:
        /*0008*/ 	.byte	0x04, 0x17
        /*000a*/ 	.short	(.L_9 - .L_8)
.L_8:
        /*000c*/ 	.word	0x00000000
        /*0010*/ 	.short	0x0005
        /*0012*/ 	.short	0x0020
        /*0014*/ 	.byte	0x00, 0xf0, 0x11, 0x00


	//----- nvinfo : EIATTR_KPARAM_INFO
	.align		4
.L_9:
        /*0018*/ 	.byte	0x04, 0x17
        /*001a*/ 	.short	(.L_11 - .L_10)
.L_10:
        /*001c*/ 	.word	0x00000000
        /*0020*/ 	.short	0x0004
        /*0022*/ 	.short	0x001c
        /*0024*/ 	.byte	0x00, 0xf0, 0x11, 0x00


	//----- nvinfo : EIATTR_KPARAM_INFO
	.align		4
.L_11:
        /*0028*/ 	.byte	0x04, 0x17
        /*002a*/ 	.short	(.L_13 - .L_12)
.L_12:
        /*002c*/ 	.word	0x00000000
        /*0030*/ 	.short	0x0003
        /*0032*/ 	.short	0x0018
        /*0034*/ 	.byte	0x00, 0xf0, 0x11, 0x00


	//----- nvinfo : EIATTR_KPARAM_INFO
	.align		4
.L_13:
        /*0038*/ 	.byte	0x04, 0x17
        /*003a*/ 	.short	(.L_15 - .L_14)
.L_14:
        /*003c*/ 	.word	0x00000000
        /*0040*/ 	.short	0x0002
        /*0042*/ 	.short	0x0010
        /*0044*/ 	.byte	0x00, 0xf5, 0x21, 0x00


	//----- nvinfo : EIATTR_KPARAM_INFO
	.align		4
.L_15:
        /*0048*/ 	.byte	0x04, 0x17
        /*004a*/ 	.short	(.L_17 - .L_16)
.L_16:
        /*004c*/ 	.word	0x00000000
        /*0050*/ 	.short	0x0001
        /*0052*/ 	.short	0x0008
        /*0054*/ 	.byte	0x00, 0xf5, 0x21, 0x00


	//----- nvinfo : EIATTR_KPARAM_INFO
	.align		4
.L_17:
        /*0058*/ 	.byte	0x04, 0x17
        /*005a*/ 	.short	(.L_19 - .L_18)
.L_18:
        /*005c*/ 	.word	0x00000000
        /*0060*/ 	.short	0x0000
        /*0062*/ 	.short	0x0000
        /*0064*/ 	.byte	0x00, 0xf5, 0x21, 0x00


	//----- nvinfo : EIATTR_SPARSE_MMA_MASK
	.align		4
.L_19:
        /*0068*/ 	.byte	0x03, 0x50
        /*006a*/ 	.short	0x0000


	//----- nvinfo : EIATTR_MAXREG_COUNT
	.align		4
        /*006c*/ 	.byte	0x03, 0x1b
        /*006e*/ 	.short	0x00ff


	//----- nvinfo : EIATTR_NUM_BARRIERS
	.align		4
        /*0070*/ 	.byte	0x02, 0x4c
        /*0072*/ 	.byte	0x01
	.zero		1


	//----- nvinfo : EIATTR_MERCURY_ISA_VERSION
	.align		4
        /*0074*/ 	.byte	0x03, 0x5f
        /*0076*/ 	.short	0x0101


	//----- nvinfo : EIATTR_VRC_CTA_INIT_COUNT
	.align		4
        /*0078*/ 	.byte	0x02, 0x4a
	.zero		1
	.zero		1


	//----- nvinfo : EIATTR_EXIT_INSTR_OFFSETS
	.align		4
        /*007c*/ 	.byte	0x04, 0x1c
        /*007e*/ 	.short	(.L_21 - .L_20)


	//   ....[0]....
.L_20:
        /*0080*/ 	.word	0x00000830


	//----- nvinfo : EIATTR_CBANK_PARAM_SIZE
	.align		4
.L_21:
        /*0084*/ 	.byte	0x03, 0x19
        /*0086*/ 	.short	0x0024


	//----- nvinfo : EIATTR_PARAM_CBANK
	.align		4
        /*0088*/ 	.byte	0x04, 0x0a
        /*008a*/ 	.short	(.L_23 - .L_22)
	.align		4
.L_22:
        /*008c*/ 	.word	index@(.nv.constant0._Z16shared_mem_sgemmILi32EEvPfS0_S0_iii)
        /*0090*/ 	.short	0x0380
        /*0092*/ 	.short	0x0024


	//----- nvinfo : EIATTR_SW_WAR
	.align		4
.L_23:
        /*0094*/ 	.byte	0x04, 0x36
        /*0096*/ 	.short	(.L_25 - .L_24)
.L_24:
        /*0098*/ 	.word	0x00000008
.L_25:


//--------------------- .nv.callgraph             --------------------------
	.section	.nv.callgraph,"",@"SHT_CUDA_CALLGRAPH"
	.align	4
	.sectionentsize	8
	.align		4
        /*0000*/ 	.word	0x00000000
	.align		4
        /*0004*/ 	.word	0xffffffff
	.align		4
        /*0008*/ 	.word	0x00000000
	.align		4
        /*000c*/ 	.word	0xfffffffe
	.align		4
        /*0010*/ 	.word	0x00000000
	.align		4
        /*0014*/ 	.word	0xfffffffd
	.align		4
        /*0018*/ 	.word	0x00000000
	.align		4
        /*001c*/ 	.word	0xfffffffc


//--------------------- .text._Z16shared_mem_sgemmILi32EEvPfS0_S0_iii --------------------------
	.section	.text._Z16shared_mem_sgemmILi32EEvPfS0_S0_iii,"ax",@progbits
	.align	128
        .global         _Z16shared_mem_sgemmILi32EEvPfS0_S0_iii
        .type           _Z16shared_mem_sgemmILi32EEvPfS0_S0_iii,@function
        .size           _Z16shared_mem_sgemmILi32EEvPfS0_S0_iii,(.L_x_3 - _Z16shared_mem_sgemmILi32EEvPfS0_S0_iii)
        .other          _Z16shared_mem_sgemmILi32EEvPfS0_S0_iii,@"STO_CUDA_ENTRY STV_DEFAULT"
_Z16shared_mem_sgemmILi32EEvPfS0_S0_iii:
.text._Z16shared_mem_sgemmILi32EEvPfS0_S0_iii:
[----:B------:R-:W-:Y:S01]  /*0000*/  LDC R1, c[0x0][0x37c] ;  /* 0x0000df00ff017b82 */ /* 0x000fe20000000800 */
[----:B------:R-:W0:Y:S01]  /*0010*/  S2R R17, SR_CTAID.X ;  /* 0x0000000000117919 */ /* 0x000e220000002500 */
[----:B------:R-:W1:Y:S01]  /*0020*/  LDCU UR7, c[0x0][0x3a0] ;  /* 0x00007400ff0777ac */ /* 0x000e620008000800 */
[----:B------:R-:W-:Y:S01]  /*0030*/  HFMA2 R11, -RZ, RZ, 0, 0 ;  /* 0x00000000ff0b7431 */ /* 0x000fe200000001ff */
[----:B------:R-:W2:Y:S01]  /*0040*/  S2R R9, SR_TID.X ;  /* 0x0000000000097919 */ /* 0x000ea20000002100 */
[----:B------:R-:W3:Y:S01]  /*0050*/  LDCU.64 UR8, c[0x0][0x358] ;  /* 0x00006b00ff0877ac */ /* 0x000ee20008000a00 */
[----:B------:R-:W4:Y:S01]  /*0060*/  S2R R0, SR_CTAID.Y ;  /* 0x0000000000007919 */ /* 0x000f220000002600 */
[----:B-1----:R-:W-:Y:S01]  /*0070*/  UISETP.GE.AND UP0, UPT, UR7, 0x1, UPT ;  /* 0x000000010700788c */ /* 0x002fe2000bf06270 */
[----:B0-----:R-:W-:Y:S02]  /*0080*/  SHF.L.U32 R17, R17, 0xf, RZ ;  /* 0x0000000f11117819 */ /* 0x001fe400000006ff */
[----:B--2---:R-:W-:-:S02]  /*0090*/  LOP3.LUT R19, R9, 0x1f, RZ, 0xc0, !PT ;  /* 0x0000001f09137812 */ /* 0x004fc400078ec0ff */
[----:B------:R-:W-:-:S04]  /*00a0*/  SHF.R.U32.HI R18, RZ, 0x5, R9 ;  /* 0x00000005ff127819 */ /* 0x000fc80000011609 */
[----:B---34-:R-:W-:Y:S05]  /*00b0*/  BRA.U !UP0, `(.L_x_0) ;  /* 0x0000000508bc7547 */ /* 0x018fea000b800000 */
[----:B------:R-:W0:Y:S01]  /*00c0*/  S2UR UR5, SR_CgaCtaId ;  /* 0x00000000000579c3 */ /* 0x000e220000008800 */
[----:B------:R-:W1:Y:S01]  /*00d0*/  LDCU.128 UR12, c[0x0][0x380] ;  /* 0x00007000ff0c77ac */ /* 0x000e620008000c00 */
[----:B------:R-:W-:Y:S02]  /*00e0*/  LEA R2, R18, R19, 0xa ;  /* 0x0000001312027211 */ /* 0x000fe400078e50ff */
[----:B------:R-:W-:Y:S01]  /*00f0*/  MOV R11, RZ ;  /* 0x000000ff000b7202 */ /* 0x000fe20000000f00 */
[----:B------:R-:W-:Y:S02]  /*0100*/  UMOV UR4, 0x400 ;  /* 0x0000040000047882 */ /* 0x000fe40000000000 */
[----:B------:R-:W-:Y:S01]  /*0110*/  IMAD.WIDE.U32 R2, R2, 0x4, RZ ;  /* 0x0000000402027825 */ /* 0x000fe200078e00ff */
[----:B------:R-:W2:Y:S03]  /*0120*/  LDC R8, c[0x0][0x39c] ;  /* 0x0000e700ff087b82 */ /* 0x000ea60000000800 */
[----:B------:R-:W-:-:S04]  /*0130*/  IMAD.WIDE.U32 R4, R17, 0x4, R2 ;  /* 0x0000000411047825 */ /* 0x000fc800078e0002 */
[----:B------:R-:W-:Y:S01]  /*0140*/  IMAD.WIDE.U32 R6, R0, 0x80, R2 ;  /* 0x0000008000067825 */ /* 0x000fe200078e0002 */
[----:B------:R-:W-:Y:S02]  /*0150*/  LOP3.LUT R2, R9, 0x3e0, RZ, 0xc0, !PT ;  /* 0x000003e009027812 */ /* 0x000fe400078ec0ff */
[----:B-1----:R-:W-:Y:S02]  /*0160*/  IADD3 R4, P0, PT, R4, UR12, RZ ;  /* 0x0000000c04047c10 */ /* 0x002fe4000ff1e0ff */
[----:B------:R-:W-:Y:S01]  /*0170*/  LOP3.LUT R2, R2, 0x1f, R9, 0xf8, !PT ;  /* 0x0000001f02027812 */ /* 0x000fe200078ef809 */
[----:B0-----:R-:W-:Y:S01]  /*0180*/  ULEA UR6, UR5, UR4, 0x18 ;  /* 0x0000000405067291 */ /* 0x001fe2000f8ec0ff */
[----:B------:R-:W-:Y:S01]  /*0190*/  IADD3.X R3, PT, PT, R5, UR13, RZ, P0, !PT ;  /* 0x0000000d05037c10 */ /* 0x000fe200087fe4ff */
[----:B------:R-:W-:Y:S01]  /*01a0*/  UIADD3 UR4, UPT, UPT, UR4, 0x1000, URZ ;  /* 0x0000100004047890 */ /* 0x000fe2000fffe0ff */
[----:B------:R-:W-:Y:S02]  /*01b0*/  IADD3 R20, P0, PT, R6, UR14, RZ ;  /* 0x0000000e06147c10 */ /* 0x000fe4000ff1e0ff */
[----:B------:R-:W-:Y:S01]  /*01c0*/  SHF.L.U32 R5, R9, 0x2, RZ ;  /* 0x0000000209057819 */ /* 0x000fe200000006ff */
[----:B------:R-:W-:Y:S01]  /*01d0*/  ULEA UR4, UR5, UR4, 0x18 ;  /* 0x0000000405047291 */ /* 0x000fe2000f8ec0ff */
[----:B------:R-:W-:-:S02]  /*01e0*/  IADD3.X R21, PT, PT, R7, UR15, RZ, P0, !PT ;  /* 0x0000000f07157c10 */ /* 0x000fc400087fe4ff */
[----:B------:R-:W-:Y:S02]  /*01f0*/  LOP3.LUT R5, R5, 0xf80, RZ, 0xc0, !PT ;  /* 0x00000f8005057812 */ /* 0x000fe400078ec0ff */
[----:B--2---:R-:W-:Y:S02]  /*0200*/  SHF.L.U32 R6, R8, 0x5, RZ ;  /* 0x0000000508067819 */ /* 0x004fe400000006ff */
[C---:B------:R-:W-:Y:S02]  /*0210*/  LEA R16, R2.reuse, UR6, 0x2 ;  /* 0x0000000602107c11 */ /* 0x040fe4000f8e10ff */
[----:B------:R-:W-:Y:S02]  /*0220*/  LEA R7, R2, UR4, 0x2 ;  /* 0x0000000402077c11 */ /* 0x000fe4000f8e10ff */
[----:B------:R-:W-:Y:S01]  /*0230*/  LEA R2, R19, UR4, 0x2 ;  /* 0x0000000413027c11 */ /* 0x000fe2000f8e10ff */
[----:B------:R-:W-:-:S06]  /*0240*/  UMOV UR4, URZ ;  /* 0x000000ff00047c82 */ /* 0x000fcc0008000000 */
.L_x_1:
[----:B------:R-:W-:Y:S01]  /*0250*/  MOV R8, R4 ;  /* 0x0000000400087202 */ /* 0x000fe20000000f00 */
[----:B------:R-:W2:Y:S01]  /*0260*/  LDG.E R22, desc[UR8][R20.64] ;  /* 0x0000000814167981 */ /* 0x000ea2000c1e1900 */
[----:B------:R-:W-:-:S05]  /*0270*/  MOV R9, R3 ;  /* 0x0000000300097202 */ /* 0x000fca0000000f00 */
[----:B------:R-:W3:Y:S04]  /*0280*/  LDG.E R27, desc[UR8][R8.64] ;  /* 0x00000008081b7981 */ /* 0x000ee8000c1e1900 */
[----:B---3--:R-:W-:Y:S04]  /*0290*/  STS [R16], R27 ;  /* 0x0000001b10007388 */ /* 0x008fe80000000800 */
[----:B--2---:R-:W-:Y:S01]  /*02a0*/  STS [R7], R22 ;  /* 0x0000001607007388 */ /* 0x004fe20000000800 */
[----:B------:R-:W-:Y:S06]  /*02b0*/  BAR.SYNC.DEFER_BLOCKING 0x0 ;  /* 0x0000000000007b1d */ /* 0x000fec0000010000 */
[----:B------:R-:W-:Y:S04]  /*02c0*/  LDS R10, [R2] ;  /* 0x00000000020a7984 */ /* 0x000fe80000000800 */
[----:B------:R-:W0:Y:S04]  /*02d0*/  LDS.128 R12, [R5+UR6] ;  /* 0x00000006050c7984 */ /* 0x000e280008000c00 */
[----:B------:R-:W1:Y:S04]  /*02e0*/  LDS R29, [R2+0x80] ;  /* 0x00008000021d7984 */ /* 0x000e680000000800 */
[----:B------:R-:W2:Y:S04]  /*02f0*/  LDS R23, [R2+0x100] ;  /* 0x0001000002177984 */ /* 0x000ea80000000800 */
[----:B------:R-:W3:Y:S04]  /*0300*/  LDS R24, [R2+0x180] ;  /* 0x0001800002187984 */ /* 0x000ee80000000800 */
[----:B------:R-:W-:Y:S04]  /*0310*/  LDS R25, [R2+0x200] ;  /* 0x0002000002197984 */ /* 0x000fe80000000800 */
[----:B------:R-:W-:Y:S04]  /*0320*/  LDS R22, [R2+0x280] ;  /* 0x0002800002167984 */ /* 0x000fe80000000800 */
[----:B------:R-:W-:Y:S01]  /*0330*/  LDS R26, [R2+0xb80] ;  /* 0x000b8000021a7984 */ /* 0x000fe20000000800 */
[----:B0-----:R-:W-:-:S03]  /*0340*/  FFMA R12, R12, R10, R11 ;  /* 0x0000000a0c0c7223 */ /* 0x001fc6000000000b */
[----:B------:R-:W0:Y:S01]  /*0350*/  LDS.128 R8, [R5+UR6+0x10] ;  /* 0x0000100605087984 */ /* 0x000e220008000c00 */
[----:B-1----:R-:W-:-:S04]  /*0360*/  FFMA R12, R29, R13, R12 ;  /* 0x0000000d1d0c7223 */ /* 0x002fc8000000000c */
[----:B--2---:R-:W-:Y:S02]  /*0370*/  FFMA R13, R23, R14, R12 ;  /* 0x0000000e170d7223 */ /* 0x004fe4000000000c */
[----:B------:R-:W1:Y:S02]  /*0380*/  LDS R23, [R2+0x300] ;  /* 0x0003000002177984 */ /* 0x000e640000000800 */
[----:B---3--:R-:W-:Y:S02]  /*0390*/  FFMA R13, R24, R15, R13 ;  /* 0x0000000f180d7223 */ /* 0x008fe4000000000d */
[----:B------:R-:W2:Y:S02]  /*03a0*/  LDS R24, [R2+0x380] ;  /* 0x0003800002187984 */ /* 0x000ea40000000800 */
[----:B0-----:R-:W-:Y:S02]  /*03b0*/  FFMA R27, R8, R25, R13 ;  /* 0x00000019081b7223 */ /* 0x001fe4000000000d */
[----:B------:R-:W-:Y:S04]  /*03c0*/  LDS R25, [R2+0x400] ;  /* 0x0004000002197984 */ /* 0x000fe80000000800 */
[----:B------:R-:W0:Y:S01]  /*03d0*/  LDS.128 R12, [R5+UR6+0x20] ;  /* 0x00002006050c7984 */ /* 0x000e220008000c00 */
[----:B------:R-:W-:-:S03]  /*03e0*/  FFMA R8, R22, R9, R27 ;  /* 0x0000000916087223 */ /* 0x000fc6000000001b */
[----:B------:R-:W3:Y:S01]  /*03f0*/  LDS R22, [R2+0x480] ;  /* 0x0004800002167984 */ /* 0x000ee20000000800 */
[----:B-1----:R-:W-:-:S03]  /*0400*/  FFMA R9, R23, R10, R8 ;  /* 0x0000000a17097223 */ /* 0x002fc60000000008 */
[----:B------:R-:W1:Y:S01]  /*0410*/  LDS R23, [R2+0x500] ;  /* 0x0005000002177984 */ /* 0x000e620000000800 */
[----:B--2---:R-:W-:-:S03]  /*0420*/  FFMA R9, R24, R11, R9 ;  /* 0x0000000b18097223 */ /* 0x004fc60000000009 */
[----:B------:R-:W2:Y:S01]  /*0430*/  LDS R24, [R2+0x580] ;  /* 0x0005800002187984 */ /* 0x000ea20000000800 */
[----:B0-----:R-:W-:-:S03]  /*0440*/  FFMA R27, R12, R25, R9 ;  /* 0x000000190c1b7223 */ /* 0x001fc60000000009 */
[----:B------:R-:W-:Y:S04]  /*0450*/  LDS R25, [R2+0x600] ;  /* 0x0006000002197984 */ /* 0x000fe80000000800 */
[----:B------:R-:W0:Y:S01]  /*0460*/  LDS.128 R8, [R5+UR6+0x30] ;  /* 0x0000300605087984 */ /* 0x000e220008000c00 */
[----:B---3--:R-:W-:-:S03]  /*0470*/  FFMA R12, R22, R13, R27 ;  /* 0x0000000d160c7223 */ /* 0x008fc6000000001b */
        /* <DEDUP_REMOVED lines=22> */
[----:B------:R-:W-:Y:S01]  /*05e0*/  LDS R24, [R2+0xc80] ;  /* 0x000c800002187984 */ /* 0x000fe20000000800 */
[----:B0-----:R-:W-:-:S03]  /*05f0*/  FFMA R27, R8, R25, R13 ;  /* 0x00000019081b7223 */ /* 0x001fc6000000000d */
[----:B------:R-:W-:Y:S04]  /*0600*/  LDS R25, [R2+0xc00] ;  /* 0x000c000002197984 */ /* 0x000fe80000000800 */
[----:B------:R-:W0:Y:S01]  /*0610*/  LDS.128 R12, [R5+UR6+0x60] ;  /* 0x00006006050c7984 */ /* 0x000e220008000c00 */
[----:B---3--:R-:W-:-:S04]  /*0620*/  FFMA R22, R22, R9, R27 ;  /* 0x0000000916167223 */ /* 0x008fc8000000001b */
[----:B-1----:R-:W-:Y:S02]  /*0630*/  FFMA R9, R23, R10, R22 ;  /* 0x0000000a17097223 */ /* 0x002fe40000000016 */
[----:B------:R-:W1:Y:S02]  /*0640*/  LDS R23, [R2+0xd00] ;  /* 0x000d000002177984 */ /* 0x000e640000000800 */
[----:B------:R-:W-:Y:S02]  /*0650*/  FFMA R9, R26, R11, R9 ;  /* 0x0000000b1a097223 */ /* 0x000fe40000000009 */
[----:B------:R-:W2:Y:S02]  /*0660*/  LDS R22, [R2+0xd80] ;  /* 0x000d800002167984 */ /* 0x000ea40000000800 */
[----:B0-----:R-:W-:Y:S02]  /*0670*/  FFMA R27, R12, R25, R9 ;  /* 0x000000190c1b7223 */ /* 0x001fe40000000009 */
[----:B------:R-:W-:Y:S04]  /*0680*/  LDS R25, [R2+0xe00] ;  /* 0x000e000002197984 */ /* 0x000fe80000000800 */
[----:B------:R-:W0:Y:S01]  /*0690*/  LDS.128 R8, [R5+UR6+0x70] ;  /* 0x0000700605087984 */ /* 0x000e220008000c00 */
[----:B------:R-:W-:-:S03]  /*06a0*/  FFMA R24, R24, R13, R27 ;  /* 0x0000000d18187223 */ /* 0x000fc6000000001b */
[----:B------:R-:W3:Y:S04]  /*06b0*/  LDS R27, [R2+0xe80] ;  /* 0x000e8000021b7984 */ /* 0x000ee80000000800 */
[----:B------:R-:W4:Y:S04]  /*06c0*/  LDS R13, [R2+0xf00] ;  /* 0x000f0000020d7984 */ /* 0x000f280000000800 */
[----:B------:R-:W5:Y:S01]  /*06d0*/  LDS R12, [R2+0xf80] ;  /* 0x000f8000020c7984 */ /* 0x000f620000000800 */
[----:B-1----:R-:W-:Y:S01]  /*06e0*/  FFMA R23, R23, R14, R24 ;  /* 0x0000000e17177223 */ /* 0x002fe20000000018 */
[----:B------:R-:W-:-:S03]  /*06f0*/  UIADD3 UR4, UPT, UPT, UR4, 0x20, URZ ;  /* 0x0000002004047890 */ /* 0x000fc6000fffe0ff */
[----:B--2---:R-:W-:Y:S01]  /*0700*/  FFMA R15, R22, R15, R23 ;  /* 0x0000000f160f7223 */ /* 0x004fe20000000017 */
[----:B------:R-:W-:Y:S01]  /*0710*/  UISETP.GE.AND UP0, UPT, UR4, UR7, UPT ;  /* 0x000000070400728c */ /* 0x000fe2000bf06270 */
[----:B------:R-:W-:Y:S01]  /*0720*/  BAR.SYNC.DEFER_BLOCKING 0x0 ;  /* 0x0000000000007b1d */ /* 0x000fe20000010000 */
[----:B------:R-:W-:Y:S01]  /*0730*/  IADD3 R4, P0, PT, R4, 0x80, RZ ;  /* 0x0000008004047810 */ /* 0x000fe20007f1e0ff */
[----:B------:R-:W-:-:S03]  /*0740*/  IMAD.WIDE R20, R6, 0x4, R20 ;  /* 0x0000000406147825 */ /* 0x000fc600078e0214 */
[----:B------:R-:W-:Y:S01]  /*0750*/  IADD3.X R3, PT, PT, RZ, R3, RZ, P0, !PT ;  /* 0x00000003ff037210 */ /* 0x000fe200007fe4ff */
[----:B0-----:R-:W-:-:S04]  /*0760*/  FFMA R8, R8, R25, R15 ;  /* 0x0000001908087223 */ /* 0x001fc8000000000f */
[----:B---3--:R-:W-:-:S04]  /*0770*/  FFMA R8, R27, R9, R8 ;  /* 0x000000091b087223 */ /* 0x008fc80000000008 */
[----:B----4-:R-:W-:-:S04]  /*0780*/  FFMA R13, R13, R10, R8 ;  /* 0x0000000a0d0d7223 */ /* 0x010fc80000000008 */
[----:B-----5:R-:W-:Y:S01]  /*0790*/  FFMA R11, R12, R11, R13 ;  /* 0x0000000b0c0b7223 */ /* 0x020fe2000000000d */
[----:B------:R-:W-:Y:S06]  /*07a0*/  BRA.U !UP0, `(.L_x_1) ;  /* 0xfffffff908a87547 */ /* 0x000fec000b83ffff */
.L_x_0:
[----:B------:R-:W0:Y:S01]  /*07b0*/  LDCU.64 UR4, c[0x0][0x390] ;  /* 0x00007200ff0477ac */ /* 0x000e220008000a00 */
[----:B------:R-:W-:Y:S02]  /*07c0*/  LEA R0, R0, R17, 0x5 ;  /* 0x0000001100007211 */ /* 0x000fe400078e28ff */
[----:B------:R-:W-:-:S04]  /*07d0*/  LEA R19, R18, R19, 0xa ;  /* 0x0000001312137211 */ /* 0x000fc800078e50ff */
[----:B------:R-:W-:-:S04]  /*07e0*/  IADD3 R0, P0, PT, R19, R0, RZ ;  /* 0x0000000013007210 */ /* 0x000fc80007f1e0ff */
[----:B------:R-:W-:Y:S02]  /*07f0*/  IADD3.X R3, PT, PT, RZ, RZ, RZ, P0, !PT ;  /* 0x000000ffff037210 */ /* 0x000fe400007fe4ff */
[----:B0-----:R-:W-:-:S04]  /*0800*/  LEA R2, P0, R0, UR4, 0x2 ;  /* 0x0000000400027c11 */ /* 0x001fc8000f8010ff */
[----:B------:R-:W-:-:S05]  /*0810*/  LEA.HI.X R3, R0, UR5, R3, 0x2, P0 ;  /* 0x0000000500037c11 */ /* 0x000fca00080f1403 */
[----:B------:R-:W-:Y:S01]  /*0820*/  STG.E desc[UR8][R2.64], R11 ;  /* 0x0000000b02007986 */ /* 0x000fe2000c101908 */
[----:B------:R-:W-:Y:S05]  /*0830*/  EXIT ;  /* 0x000000000000794d */ /* 0x000fea0003800000 */
.L_x_2:
[----:B------:R-:W-:-:S00]  /*0840*/  BRA `(.L_x_2) ;  /* 0xfffffffc00fc7947 */ /* 0x000fc0000383ffff */
[----:B------:R-:W-:-:S00]  /*0850*/  NOP ;  /* 0x0000000000007918 */ /* 0x000fc00000000000 */
        /* <DEDUP_REMOVED lines=10> */
.L_x_3:


//--------------------- .nv.shared._Z16shared_mem_sgemmILi32EEvPfS0_S0_iii --------------------------
	.section	.nv.shared._Z16shared_mem_sgemmILi32EEvPfS0_S0_iii,"aw",@nobits
	.sectionflags	@""
	.align	4
.nv.shared._Z16shared_mem_sgemmILi32EEvPfS0_S0_iii:
	.zero		9216


//--------------------- .nv.shared.reserved.0     --------------------------
	.section	.nv.shared.reserved.0,"aw",@nobits
	.weak		__nv_reservedSMEM_offset_0_alias
	.size		__nv_reservedSMEM_offset_0_alias, 0, 64
	.other		__nv_reservedSMEM_offset_0_alias,@"STO_CUDA_RESERVED_SHARED STV_DEFAULT"
__nv_reservedSMEM_offset_0_alias:
	.zero		0
	.zero		64


//--------------------- .nv.constant0._Z16shared_mem_sgemmILi32EEvPfS0_S0_iii --------------------------
	.section	.nv.constant0._Z16shared_mem_sgemmILi32EEvPfS0_S0_iii,"a",@progbits
	.sectionflags	@""
	.align	4
.nv.constant0._Z16shared_mem_sgemmILi32EEvPfS0_S0_iii:
	.zero		932


//--------------------- SYMBOLS --------------------------

	.type		.nv.reservedSmem.offset0,@object
	.size		.nv.reservedSmem.offset0,0x4
	.type		.nv.reservedSmem.cap,@object
	.size		.nv.reservedSmem.cap,0x4
